	.headerflags	@"EF_CUDA_TEXMODE_UNIFIED EF_CUDA_64BIT_ADDRESS EF_CUDA_ACCELERATORS EF_CUDA_SM90 EF_CUDA_VIRTUAL_SM(EF_CUDA_SM90)"
	.elftype	@"ET_EXEC"


//--------------------- .nv.info                  --------------------------
	.section	.nv.info,"",@"SHT_CUDA_INFO"
	.align	4


	//----- nvinfo : EIATTR_REGCOUNT
	.align		4
        /*0000*/ 	.byte	0x04, 0x2f
        /*0002*/ 	.short	(.L_2 - .L_1)
	.align		4
.L_1:
        /*0004*/ 	.word	index@(triton_red_fused__to_copy_add_mean_mul_pow_rsqrt_6)
        /*0008*/ 	.word	0x00000026


	//----- nvinfo : EIATTR_MIN_STACK_SIZE
	.align		4
.L_2:
        /*000c*/ 	.byte	0x04, 0x12
        /*000e*/ 	.short	(.L_4 - .L_3)
	.align		4
.L_3:
        /*0010*/ 	.word	index@(triton_red_fused__to_copy_add_mean_mul_pow_rsqrt_6)
        /*0014*/ 	.word	0x00000000


	//----- nvinfo : EIATTR_FRAME_SIZE
	.align		4
.L_4:
        /*0018*/ 	.byte	0x04, 0x11
        /*001a*/ 	.short	(.L_6 - .L_5)
	.align		4
.L_5:
        /*001c*/ 	.word	index@(triton_red_fused__to_copy_add_mean_mul_pow_rsqrt_6)
        /*0020*/ 	.word	0x00000000


	//----- nvinfo : EIATTR_MIN_STACK_SIZE
	.align		4
.L_6:
        /*0024*/ 	.byte	0x04, 0x12
        /*0026*/ 	.short	(.L_8 - .L_7)
	.align		4
.L_7:
        /*0028*/ 	.word	index@(triton_red_fused__to_copy_add_mean_mul_pow_rsqrt_6)
        /*002c*/ 	.word	0x00000000
.L_8:


//--------------------- .nv.info.triton_red_fused__to_copy_add_mean_mul_pow_rsqrt_6 --------------------------
	.section	.nv.info.triton_red_fused__to_copy_add_mean_mul_pow_rsqrt_6,"",@"SHT_CUDA_INFO"
	.sectionflags	@""
	.align	4


	//----- nvinfo : EIATTR_CUDA_API_VERSION
	.align		4
        /*0000*/ 	.byte	0x04, 0x37
        /*0002*/ 	.short	(.L_10 - .L_9)
.L_9:
        /*0004*/ 	.word	0x0000007c


	//----- nvinfo : EIATTR_KPARAM_INFO
	.align		4
.L_10:
        /*0008*/ 	.byte	0x04, 0x17
        /*000a*/ 	.short	(.L_12 - .L_11)
.L_11:
        /*000c*/ 	.word	0x00000000
        /*0010*/ 	.short	0x0007
        /*0012*/ 	.short	0x0030
        /*0014*/ 	.byte	0x00, 0xf4, 0x21, 0x00


	//----- nvinfo : EIATTR_KPARAM_INFO
	.align		4
.L_12:
        /*0018*/ 	.byte	0x04, 0x17
        /*001a*/ 	.short	(.L_14 - .L_13)
.L_13:
        /*001c*/ 	.word	0x00000000
        /*0020*/ 	.short	0x0006
        /*0022*/ 	.short	0x002c
        /*0024*/ 	.byte	0x00, 0xf0, 0x11, 0x00


	//----- nvinfo : EIATTR_KPARAM_INFO
	.align		4
.L_14:
        /*0028*/ 	.byte	0x04, 0x17
        /*002a*/ 	.short	(.L_16 - .L_15)
.L_15:
        /*002c*/ 	.word	0x00000000
        /*0030*/ 	.short	0x0005
        /*0032*/ 	.short	0x0028
        /*0034*/ 	.byte	0x00, 0xf0, 0x11, 0x00


	//----- nvinfo : EIATTR_KPARAM_INFO
	.align		4
.L_16:
        /*0038*/ 	.byte	0x04, 0x17
        /*003a*/ 	.short	(.L_18 - .L_17)
.L_17:
        /*003c*/ 	.word	0x00000000
        /*0040*/ 	.short	0x0004
        /*0042*/ 	.short	0x0020
        /*0044*/ 	.byte	0x00, 0xf4, 0x21, 0x00


	//----- nvinfo : EIATTR_KPARAM_INFO
	.align		4
.L_18:
        /*0048*/ 	.byte	0x04, 0x17
        /*004a*/ 	.short	(.L_20 - .L_19)
.L_19:
        /*004c*/ 	.word	0x00000000
        /*0050*/ 	.short	0x0003
        /*0052*/ 	.short	0x0018
        /*0054*/ 	.byte	0x00, 0xf4, 0x21, 0x00


	//----- nvinfo : EIATTR_KPARAM_INFO
	.align		4
.L_20:
        /*0058*/ 	.byte	0x04, 0x17
        /*005a*/ 	.short	(.L_22 - .L_21)
.L_21:
        /*005c*/ 	.word	0x00000000
        /*0060*/ 	.short	0x0002
        /*0062*/ 	.short	0x0010
        /*0064*/ 	.byte	0x00, 0xf4, 0x21, 0x00


	//----- nvinfo : EIATTR_KPARAM_INFO
	.align		4
.L_22:
        /*0068*/ 	.byte	0x04, 0x17
        /*006a*/ 	.short	(.L_24 - .L_23)
.L_23:
        /*006c*/ 	.word	0x00000000
        /*0070*/ 	.short	0x0001
        /*0072*/ 	.short	0x0008
        /*0074*/ 	.byte	0x00, 0xf4, 0x21, 0x00


	//----- nvinfo : EIATTR_KPARAM_INFO
	.align		4
.L_24:
        /*0078*/ 	.byte	0x04, 0x17
        /*007a*/ 	.short	(.L_26 - .L_25)
.L_25:
        /*007c*/ 	.word	0x00000000
        /*0080*/ 	.short	0x0000
        /*0082*/ 	.short	0x0000
        /*0084*/ 	.byte	0x00, 0xf4, 0x21, 0x00


	//----- nvinfo : EIATTR_SPARSE_MMA_MASK
	.align		4
.L_26:
        /*0088*/ 	.byte	0x03, 0x50
        /*008a*/ 	.short	0x0000


	//----- nvinfo : EIATTR_MAXREG_COUNT
	.align		4
        /*008c*/ 	.byte	0x03, 0x1b
        /*008e*/ 	.short	0x00ff


	//----- nvinfo : EIATTR_COOP_GROUP_MASK_REGIDS
	.align		4
        /*0090*/ 	.byte	0x04, 0x29
        /*0092*/ 	.short	(.L_28 - .L_27)


	//   ....[0]....
.L_27:
        /*0094*/ 	.word	0xffffffff


	//   ....[1]....
        /*0098*/ 	.word	0xffffffff


	//   ....[2]....
        /*009c*/ 	.word	0xffffffff


	//   ....[3]....
        /*00a0*/ 	.word	0xffffffff


	//   ....[4]....
        /*00a4*/ 	.word	0xffffffff


	//   ....[5]....
        /*00a8*/ 	.word	0xffffffff


	//   ....[6]....
        /*00ac*/ 	.word	0xffffffff


	//   ....[7]....
        /*00b0*/ 	.word	0xffffffff


	//----- nvinfo : EIATTR_COOP_GROUP_INSTR_OFFSETS
	.align		4
.L_28:
        /*00b4*/ 	.byte	0x04, 0x28
        /*00b6*/ 	.short	(.L_30 - .L_29)


	//   ....[0]....
.L_29:
        /*00b8*/ 	.word	0x00000680


	//   ....[1]....
        /*00bc*/ 	.word	0x000006a0


	//   ....[2]....
        /*00c0*/ 	.word	0x000006c0


	//   ....[3]....
        /*00c4*/ 	.word	0x000006e0


	//   ....[4]....
        /*00c8*/ 	.word	0x00000710


	//   ....[5]....
        /*00cc*/ 	.word	0x000007b0


	//   ....[6]....
        /*00d0*/ 	.word	0x000007d0


	//   ....[7]....
        /*00d4*/ 	.word	0x00000800


	//----- nvinfo : EIATTR_EXIT_INSTR_OFFSETS
	.align		4
.L_30:
        /*00d8*/ 	.byte	0x04, 0x1c
        /*00da*/ 	.short	(.L_32 - .L_31)


	//   ....[0]....
.L_31:
        /*00dc*/ 	.word	0x000010c0


	//   ....[1]....
        /*00e0*/ 	.word	0x000010e0


	//----- nvinfo : EIATTR_REQNTID
	.align		4
.L_32:
        /*00e4*/ 	.byte	0x04, 0x10
        /*00e6*/ 	.short	(.L_34 - .L_33)
.L_33:
        /*00e8*/ 	.word	0x00000100
        /*00ec*/ 	.word	0x00000001
        /*00f0*/ 	.word	0x00000001


	//----- nvinfo : EIATTR_CBANK_PARAM_SIZE
	.align		4
.L_34:
        /*00f4*/ 	.byte	0x03, 0x19
        /*00f6*/ 	.short	0x0038


	//----- nvinfo : EIATTR_PARAM_CBANK
	.align		4
        /*00f8*/ 	.byte	0x04, 0x0a
        /*00fa*/ 	.short	(.L_36 - .L_35)
	.align		4
.L_35:
        /*00fc*/ 	.word	index@(.nv.constant0.triton_red_fused__to_copy_add_mean_mul_pow_rsqrt_6)
        /*0100*/ 	.short	0x0210
        /*0102*/ 	.short	0x0038


	//----- nvinfo : EIATTR_SW_WAR
	.align		4
.L_36:
        /*0104*/ 	.byte	0x04, 0x36
        /*0106*/ 	.short	(.L_38 - .L_37)
.L_37:
        /*0108*/ 	.word	0x00000008
.L_38:


//--------------------- .nv.callgraph             --------------------------
	.section	.nv.callgraph,"",@"SHT_CUDA_CALLGRAPH"
	.align	4
	.sectionentsize	8
	.align		4
        /*0000*/ 	.word	0x00000000
	.align		4
        /*0004*/ 	.word	0xffffffff
	.align		4
        /*0008*/ 	.word	0x00000000
	.align		4
        /*000c*/ 	.word	0xfffffffe
	.align		4
        /*0010*/ 	.word	0x00000000
	.align		4
        /*0014*/ 	.word	0xfffffffd
	.align		4
        /*0018*/ 	.word	0x00000000
	.align		4
        /*001c*/ 	.word	0xfffffffc


//--------------------- .nv.constant4             --------------------------
	.section	.nv.constant4,"a",@progbits
	.align	8
	.align		8
.nv.constant4:
        /*0000*/ 	.dword	_$_str


//--------------------- .text.triton_red_fused__to_copy_add_mean_mul_pow_rsqrt_6 --------------------------
	.section	.text.triton_red_fused__to_copy_add_mean_mul_pow_rsqrt_6,"ax",@progbits
	.sectionflags	@"SHF_BARRIERS=1"
	.align	128
        .global         triton_red_fused__to_copy_add_mean_mul_pow_rsqrt_6
        .type           triton_red_fused__to_copy_add_mean_mul_pow_rsqrt_6,@function
        .size           triton_red_fused__to_copy_add_mean_mul_pow_rsqrt_6,(.L_x_1 - triton_red_fused__to_copy_add_mean_mul_pow_rsqrt_6)
        .other          triton_red_fused__to_copy_add_mean_mul_pow_rsqrt_6,@"STO_CUDA_ENTRY STV_DEFAULT"
triton_red_fused__to_copy_add_mean_mul_pow_rsqrt_6:
.text.triton_red_fused__to_copy_add_mean_mul_pow_rsqrt_6:
[----:B------:R-:W0:Y:S02]  /*0000*/  LDC R1, c[0x0][0x28] ;  /* 0x00000a00ff017b82 */ /* 0x000e240000000800 */
[----:B------:R-:W1:Y:S01]  /*0010*/  S2R R21, SR_TID.X ;  /* 0x0000000000157919 */ /* 0x000e620000002100 */
[----:B------:R-:W2:Y:S01]  /*0020*/  LDC.64 R24, c[0x0][0x220] ;  /* 0x00008800ff187b82 */ /* 0x000ea20000000a00 */
[----:B------:R-:W-:Y:S01]  /*0030*/  ULDC UR8, c[0x0][0x238] ;  /* 0x00008e0000087ab9 */ /* 0x000fe20000000800 */
[----:B------:R-:W-:Y:S01]  /*0040*/  CS2R R8, SRZ ;  /* 0x0000000000087805 */ /* 0x000fe2000001ff00 */
[----:B------:R-:W3:Y:S01]  /*0050*/  S2R R26, SR_CTAID.X ;  /* 0x00000000001a7919 */ /* 0x000ee20000002500 */
[----:B------:R-:W-:Y:S02]  /*0060*/  CS2R R10, SRZ ;  /* 0x00000000000a7805 */ /* 0x000fe4000001ff00 */
[----:B------:R-:W-:Y:S02]  /*0070*/  CS2R R4, SRZ ;  /* 0x0000000000047805 */ /* 0x000fe4000001ff00 */
[----:B------:R-:W-:Y:S01]  /*0080*/  CS2R R6, SRZ ;  /* 0x0000000000067805 */ /* 0x000fe2000001ff00 */
[----:B------:R-:W-:Y:S01]  /*0090*/  ULDC.64 UR6, c[0x0][0x208] ;  /* 0x0000820000067ab9 */ /* 0x000fe20000000a00 */
[----:B------:R-:W4:Y:S01]  /*00a0*/  LDC.64 R28, c[0x0][0x218] ;  /* 0x00008600ff1c7b82 */ /* 0x000f220000000a00 */
[----:B------:R-:W-:Y:S01]  /*00b0*/  ULDC.64 UR4, c[0x0][0x218] ;  /* 0x0000860000047ab9 */ /* 0x000fe20000000a00 */
[----:B------:R-:W-:Y:S01]  /*00c0*/  ULDC.64 UR10, c[0x0][0x220] ;  /* 0x00008800000a7ab9 */ /* 0x000fe20000000a00 */
[----:B------:R-:W-:-:S02]  /*00d0*/  CS2R R16, SRZ ;  /* 0x0000000000107805 */ /* 0x000fc4000001ff00 */
[----:B------:R-:W-:-:S03]  /*00e0*/  CS2R R18, SRZ ;  /* 0x0000000000127805 */ /* 0x000fc6000001ff00 */
[----:B------:R-:W5:Y:S01]  /*00f0*/  LDC.64 R32, c[0x0][0x228] ;  /* 0x00008a00ff207b82 */ /* 0x000f620000000a00 */
[----:B-1----:R-:W-:Y:S02]  /*0100*/  SHF.L.U32 R21, R21, 0x3, RZ ;  /* 0x0000000315157819 */ /* 0x002fe400000006ff */
[C---:B---3--:R-:W-:Y:S02]  /*0110*/  SHF.L.U32 R2, R26.reuse, 0xc, RZ ;  /* 0x0000000c1a027819 */ /* 0x048fe400000006ff */
[----:B------:R-:W-:Y:S02]  /*0120*/  LOP3.LUT R21, R21, 0x7f8, RZ, 0xc0, !PT ;  /* 0x000007f815157812 */ /* 0x000fe400078ec0ff */
[----:B------:R-:W-:Y:S02]  /*0130*/  ISETP.GE.AND P1, PT, R26, UR8, PT ;  /* 0x000000081a007c0c */ /* 0x000fe4000bf26270 */
[----:B------:R-:W-:-:S05]  /*0140*/  LOP3.LUT R0, R21, R2, RZ, 0xfc, !PT ;  /* 0x0000000215007212 */ /* 0x000fca00078efcff */
[----:B--2---:R-:W-:-:S04]  /*0150*/  IMAD.WIDE R24, R0, 0x2, R24 ;  /* 0x0000000200187825 */ /* 0x004fc800078e0218 */
[----:B----4-:R-:W-:Y:S02]  /*0160*/  IMAD.WIDE R28, R0, 0x2, R28 ;  /* 0x00000002001c7825 */ /* 0x010fe400078e021c */
[----:B------:R-:W2:Y:S04]  /*0170*/  @!P1 LDG.E.EL.128 R8, desc[UR6][R24.64] ;  /* 0x0000000618089981 */ /* 0x000ea8000c2e1d00 */
[----:B------:R-:W3:Y:S01]  /*0180*/  @!P1 LDG.E.EL.128 R4, desc[UR6][R28.64] ;  /* 0x000000061c049981 */ /* 0x000ee2000c2e1d00 */
[----:B--2---:R-:W-:Y:S02]  /*0190*/  HADD2.F32 R3, -RZ, R8.H0_H0 ;  /* 0x20000008ff037230 */ /* 0x004fe40000004100 */
[----:B------:R-:W-:Y:S02]  /*01a0*/  HADD2.F32 R8, -RZ, R8.H1_H1 ;  /* 0x30000008ff087230 */ /* 0x000fe40000004100 */
[----:B---3--:R-:W-:-:S02]  /*01b0*/  HADD2.F32 R13, -RZ, R4.H1_H1 ;  /* 0x30000004ff0d7230 */ /* 0x008fc40000004100 */
[----:B------:R-:W-:-:S03]  /*01c0*/  HADD2.F32 R12, -RZ, R4.H0_H0 ;  /* 0x20000004ff0c7230 */ /* 0x000fc60000004100 */
[----:B------:R-:W-:Y:S02]  /*01d0*/  FADD R8, R13, R8 ;  /* 0x000000080d087221 */ /* 0x000fe40000000000 */
[----:B------:R-:W-:Y:S01]  /*01e0*/  FADD R4, R12, R3 ;  /* 0x000000030c047221 */ /* 0x000fe20000000000 */
[----:B------:R-:W-:Y:S02]  /*01f0*/  HADD2.F32 R12, -RZ, R5.H0_H0 ;  /* 0x20000005ff0c7230 */ /* 0x000fe40000004100 */
[----:B------:R-:W-:Y:S01]  /*0200*/  FMUL R13, R8, R8 ;  /* 0x00000008080d7220 */ /* 0x000fe20000400000 */
[----:B------:R-:W-:Y:S02]  /*0210*/  HADD2.F32 R3, -RZ, R9.H0_H0 ;  /* 0x20000009ff037230 */ /* 0x000fe40000004100 */
[----:B------:R-:W-:Y:S02]  /*0220*/  HADD2.F32 R14, -RZ, R5.H1_H1 ;  /* 0x30000005ff0e7230 */ /* 0x000fe40000004100 */
[----:B------:R-:W-:Y:S01]  /*0230*/  FFMA R4, R4, R4, R13 ;  /* 0x0000000404047223 */ /* 0x000fe2000000000d */
[----:B------:R-:W-:-:S02]  /*0240*/  HADD2.F32 R9, -RZ, R9.H1_H1 ;  /* 0x30000009ff097230 */ /* 0x000fc40000004100 */
[----:B------:R-:W-:Y:S01]  /*0250*/  FADD R5, R12, R3 ;  /* 0x000000030c057221 */ /* 0x000fe20000000000 */
[----:B------:R-:W-:Y:S02]  /*0260*/  HADD2.F32 R8, -RZ, R6.H0_H0 ;  /* 0x20000006ff087230 */ /* 0x000fe40000004100 */
[----:B------:R-:W-:Y:S02]  /*0270*/  HADD2.F32 R3, -RZ, R10.H0_H0 ;  /* 0x2000000aff037230 */ /* 0x000fe40000004100 */
[----:B------:R-:W-:Y:S01]  /*0280*/  FADD R9, R14, R9 ;  /* 0x000000090e097221 */ /* 0x000fe20000000000 */
[----:B------:R-:W-:Y:S01]  /*0290*/  FFMA R4, R5, R5, R4 ;  /* 0x0000000505047223 */ /* 0x000fe20000000004 */
[----:B------:R-:W-:Y:S02]  /*02a0*/  HADD2.F32 R5, -RZ, R6.H1_H1 ;  /* 0x30000006ff057230 */ /* 0x000fe40000004100 */
[----:B------:R-:W-:Y:S02]  /*02b0*/  HADD2.F32 R10, -RZ, R10.H1_H1 ;  /* 0x3000000aff0a7230 */ /* 0x000fe40000004100 */
[----:B------:R-:W-:Y:S01]  /*02c0*/  FADD R3, R8, R3 ;  /* 0x0000000308037221 */ /* 0x000fe20000000000 */
[----:B------:R-:W-:Y:S01]  /*02d0*/  FFMA R4, R9, R9, R4 ;  /* 0x0000000909047223 */ /* 0x000fe20000000004 */
[----:B------:R-:W-:Y:S01]  /*02e0*/  SHF.R.S32.HI R9, RZ, 0x1f, R2 ;  /* 0x0000001fff097819 */ /* 0x000fe20000011402 */
[----:B------:R-:W-:-:S02]  /*02f0*/  FADD R10, R5, R10 ;  /* 0x0000000a050a7221 */ /* 0x000fc40000000000 */
[----:B------:R-:W-:Y:S01]  /*0300*/  FFMA R5, R3, R3, R4 ;  /* 0x0000000303057223 */ /* 0x000fe20000000004 */
[C---:B------:R-:W-:Y:S01]  /*0310*/  SHF.L.U32 R3, R0.reuse, 0x1, RZ ;  /* 0x0000000100037819 */ /* 0x040fe200000006ff */
[----:B------:R-:W-:Y:S02]  /*0320*/  HADD2.F32 R13, -RZ, R7.H0_H0 ;  /* 0x20000007ff0d7230 */ /* 0x000fe40000004100 */
[----:B------:R-:W-:Y:S01]  /*0330*/  HADD2.F32 R4, -RZ, R11.H0_H0 ;  /* 0x2000000bff047230 */ /* 0x000fe20000004100 */
[----:B------:R-:W-:Y:S02]  /*0340*/  SHF.L.U64.HI R2, R0, 0x1, R9 ;  /* 0x0000000100027819 */ /* 0x000fe40000010209 */
[----:B------:R-:W-:Y:S02]  /*0350*/  IADD3 R22, P0, R3, UR4, RZ ;  /* 0x0000000403167c10 */ /* 0x000fe4000ff1e0ff */
[----:B------:R-:W-:Y:S01]  /*0360*/  IADD3 R30, P2, R3, UR10, RZ ;  /* 0x0000000a031e7c10 */ /* 0x000fe2000ff5e0ff */
[----:B------:R-:W-:Y:S01]  /*0370*/  FADD R4, R13, R4 ;  /* 0x000000040d047221 */ /* 0x000fe20000000000 */
[----:B------:R-:W-:-:S02]  /*0380*/  CS2R R12, SRZ ;  /* 0x00000000000c7805 */ /* 0x000fc4000001ff00 */
[----:B------:R-:W-:Y:S02]  /*0390*/  CS2R R14, SRZ ;  /* 0x00000000000e7805 */ /* 0x000fe4000001ff00 */
[----:B------:R-:W-:Y:S02]  /*03a0*/  IADD3.X R23, R2, UR5, RZ, P0, !PT ;  /* 0x0000000502177c10 */ /* 0x000fe400087fe4ff */
[----:B------:R-:W-:-:S03]  /*03b0*/  IADD3.X R31, R2, UR11, RZ, P2, !PT ;  /* 0x0000000b021f7c10 */ /* 0x000fc600097fe4ff */
[----:B------:R-:W2:Y:S04]  /*03c0*/  @!P1 LDG.E.EL.128 R12, desc[UR6][R22.64+0x1000] ;  /* 0x00100006160c9981 */ /* 0x000ea8000c2e1d00 */
[----:B------:R-:W3:Y:S01]  /*03d0*/  @!P1 LDG.E.EL.128 R16, desc[UR6][R30.64+0x1000] ;  /* 0x001000061e109981 */ /* 0x000ee2000c2e1d00 */
[----:B------:R-:W-:Y:S01]  /*03e0*/  FFMA R9, R10, R10, R5 ;  /* 0x0000000a0a097223 */ /* 0x000fe20000000005 */
[----:B------:R-:W-:Y:S02]  /*03f0*/  HADD2.F32 R6, -RZ, R7.H1_H1 ;  /* 0x30000007ff067230 */ /* 0x000fe40000004100 */
[----:B------:R-:W-:-:S05]  /*0400*/  HADD2.F32 R5, -RZ, R11.H1_H1 ;  /* 0x3000000bff057230 */ /* 0x000fca0000004100 */
[----:B------:R-:W-:Y:S01]  /*0410*/  FADD R5, R6, R5 ;  /* 0x0000000506057221 */ /* 0x000fe20000000000 */
[----:B------:R-:W-:-:S04]  /*0420*/  FFMA R6, R4, R4, R9 ;  /* 0x0000000404067223 */ /* 0x000fc80000000009 */
[----:B------:R-:W-:Y:S01]  /*0430*/  FFMA R8, R5, R5, R6 ;  /* 0x0000000505087223 */ /* 0x000fe20000000006 */
[----:B------:R-:W1:Y:S01]  /*0440*/  S2UR UR5, SR_CgaCtaId ;  /* 0x00000000000579c3 */ /* 0x000e620000008800 */
[----:B------:R-:W-:Y:S02]  /*0450*/  UMOV UR4, 0x400 ;  /* 0x0000040000047882 */ /* 0x000fe40000000000 */
[----:B-1----:R-:W-:Y:S01]  /*0460*/  UPRMT UR4, UR5, 0x654, UR4 ;  /* 0x0000065405047896 */ /* 0x002fe20008000004 */
[----:B--2---:R-:W-:Y:S02]  /*0470*/  HADD2.F32 R7, -RZ, R12.H0_H0 ;  /* 0x2000000cff077230 */ /* 0x004fe40000004100 */
[----:B---3--:R-:W-:Y:S02]  /*0480*/  HADD2.F32 R4, -RZ, R16.H0_H0 ;  /* 0x20000010ff047230 */ /* 0x008fe40000004100 */
[----:B------:R-:W-:Y:S02]  /*0490*/  HADD2.F32 R9, -RZ, R12.H1_H1 ;  /* 0x3000000cff097230 */ /* 0x000fe40000004100 */
        /* <DEDUP_REMOVED lines=10> */
[----:B------:R-:W-:-:S02]  /*0540*/  HADD2.F32 R4, -RZ, R14.H0_H0 ;  /* 0x2000000eff047230 */ /* 0x000fc40000004100 */
        /* <DEDUP_REMOVED lines=14> */
[----:B------:R-:W-:Y:S02]  /*0630*/  FFMA R5, R5, R5, R8 ;  /* 0x0000000505057223 */ /* 0x000fe40000000008 */
[----:B------:R-:W-:-:S02]  /*0640*/  FADD R4, R15, R4 ;  /* 0x000000040f047221 */ /* 0x000fc40000000000 */
[----:B------:R-:W-:-:S04]  /*0650*/  FFMA R5, R6, R6, R5 ;  /* 0x0000000606057223 */ /* 0x000fc80000000005 */
[----:B------:R-:W-:-:S05]  /*0660*/  FFMA R5, R4, R4, R5 ;  /* 0x0000000404057223 */ /* 0x000fca0000000005 */
[----:B------:R-:W-:-:S05]  /*0670*/  FSEL R5, R5, RZ, !P1 ;  /* 0x000000ff05057208 */ /* 0x000fca0004800000 */
[----:B------:R-:W1:Y:S02]  /*0680*/  SHFL.BFLY PT, R4, R5, 0x10, 0x1f ;  /* 0x0e001f0005047f89 */ /* 0x000e6400000e0000 */
[----:B-1----:R-:W-:-:S05]  /*0690*/  FADD R6, R5, R4 ;  /* 0x0000000405067221 */ /* 0x002fca0000000000 */
[----:B------:R-:W1:Y:S02]  /*06a0*/  SHFL.BFLY PT, R7, R6, 0x8, 0x1f ;  /* 0x0d001f0006077f89 */ /* 0x000e6400000e0000 */
[----:B-1----:R-:W-:-:S05]  /*06b0*/  FADD R7, R6, R7 ;  /* 0x0000000706077221 */ /* 0x002fca0000000000 */
[----:B------:R-:W1:Y:S02]  /*06c0*/  SHFL.BFLY PT, R4, R7, 0x4, 0x1f ;  /* 0x0c801f0007047f89 */ /* 0x000e6400000e0000 */
[----:B-1----:R-:W-:-:S05]  /*06d0*/  FADD R8, R7, R4 ;  /* 0x0000000407087221 */ /* 0x002fca0000000000 */
[----:B------:R-:W1:Y:S01]  /*06e0*/  SHFL.BFLY PT, R9, R8, 0x2, 0x1f ;  /* 0x0c401f0008097f89 */ /* 0x000e6200000e0000 */
[----:B------:R-:W2:Y:S01]  /*06f0*/  S2R R4, SR_TID.X ;  /* 0x0000000000047919 */ /* 0x000ea20000002100 */
[----:B-1----:R-:W-:-:S05]  /*0700*/  FADD R9, R8, R9 ;  /* 0x0000000908097221 */ /* 0x002fca0000000000 */
[----:B------:R-:W1:Y:S01]  /*0710*/  SHFL.BFLY PT, R10, R9, 0x1, 0x1f ;  /* 0x0c201f00090a7f89 */ /* 0x000e6200000e0000 */
[----:B--2---:R-:W-:Y:S02]  /*0720*/  LOP3.LUT P0, RZ, R4, 0x1f, RZ, 0xc0, !PT ;  /* 0x0000001f04ff7812 */ /* 0x004fe4000780c0ff */
[----:B------:R-:W-:-:S04]  /*0730*/  SHF.R.U32.HI R5, RZ, 0x3, R4 ;  /* 0x00000003ff057819 */ /* 0x000fc80000011604 */
[----:B------:R-:W-:Y:S01]  /*0740*/  LOP3.LUT R5, R5, 0x1c, RZ, 0xc0, !PT ;  /* 0x0000001c05057812 */ /* 0x000fe200078ec0ff */
[----:B-1----:R-:W-:-:S06]  /*0750*/  FADD R12, R9, R10 ;  /* 0x0000000a090c7221 */ /* 0x002fcc0000000000 */
[----:B------:R-:W-:Y:S01]  /*0760*/  @!P0 STS [R5+UR4], R12 ;  /* 0x0000000c05008988 */ /* 0x000fe20008000804 */
[----:B------:R-:W-:Y:S01]  /*0770*/  BAR.SYNC.DEFER_BLOCKING 0x0 ;  /* 0x0000000000007b1d */ /* 0x000fe20000010000 */
[C---:B------:R-:W-:Y:S02]  /*0780*/  ISETP.GE.AND P2, PT, R4.reuse, 0x8, PT ;  /* 0x000000080400780c */ /* 0x040fe40003f46270 */
[----:B------:R-:W-:-:S11]  /*0790*/  LEA R8, R4, UR4, 0x2 ;  /* 0x0000000404087c11 */ /* 0x000fd6000f8e10ff */
[----:B------:R-:W1:Y:S04]  /*07a0*/  @!P2 LDS R20, [R8] ;  /* 0x000000000814a984 */ /* 0x000e680000000800 */
[----:B-1----:R-:W1:Y:S02]  /*07b0*/  SHFL.BFLY PT, R7, R20, 0x4, 0x1f ;  /* 0x0c801f0014077f89 */ /* 0x002e6400000e0000 */
[----:B-1----:R-:W-:-:S05]  /*07c0*/  FADD R9, R20, R7 ;  /* 0x0000000714097221 */ /* 0x002fca0000000000 */
[----:B------:R-:W1:Y:S01]  /*07d0*/  SHFL.BFLY PT, R6, R9, 0x2, 0x1f ;  /* 0x0c401f0009067f89 */ /* 0x000e6200000e0000 */
[----:B------:R-:W-:Y:S01]  /*07e0*/  LOP3.LUT P0, RZ, R4, 0x7, RZ, 0xc0, !PT ;  /* 0x0000000704ff7812 */ /* 0x000fe2000780c0ff */
[----:B-1----:R-:W-:-:S05]  /*07f0*/  FADD R10, R9, R6 ;  /* 0x00000006090a7221 */ /* 0x002fca0000000000 */
[----:B------:R-:W1:Y:S01]  /*0800*/  SHFL.BFLY PT, R7, R10, 0x1, 0x1f ;  /* 0x0c201f000a077f89 */ /* 0x000e6200000e0000 */
[----:B------:R-:W-:Y:S01]  /*0810*/  ISETP.LT.AND P0, PT, R4, 0x8, !P0 ;  /* 0x000000080400780c */ /* 0x000fe20004701270 */
[----:B-1----:R-:W-:Y:S01]  /*0820*/  FADD R11, R10, R7 ;  /* 0x000000070a0b7221 */ /* 0x002fe20000000000 */
[----:B------:R-:W-:Y:S01]  /*0830*/  HFMA2.MMA R12, -RZ, RZ, 0.6875, 0 ;  /* 0x39800000ff0c7435 */ /* 0x000fe200000001ff */
[----:B------:R-:W1:Y:S10]  /*0840*/  LDC.64 R6, c[0x0][0x210] ;  /* 0x00008400ff067b82 */ /* 0x000e740000000a00 */
[----:B------:R2:W-:Y:S01]  /*0850*/  @P0 STS [R8], R11 ;  /* 0x0000000b08000388 */ /* 0x0005e20000000800 */
[----:B------:R-:W-:Y:S06]  /*0860*/  BAR.SYNC.DEFER_BLOCKING 0x0 ;  /* 0x0000000000007b1d */ /* 0x000fec0000010000 */
[----:B------:R-:W3:Y:S01]  /*0870*/  LDS R5, [UR4] ;  /* 0x00000004ff057984 */ /* 0x000ee20008000800 */
[----:B------:R-:W-:-:S02]  /*0880*/  LOP3.LUT P0, RZ, R4, 0xff, RZ, 0xc0, !PT ;  /* 0x000000ff04ff7812 */ /* 0x000fc4000780c0ff */
[----:B------:R-:W-:Y:S02]  /*0890*/  CS2R R14, SRZ ;  /* 0x00000000000e7805 */ /* 0x000fe4000001ff00 */
[----:B------:R-:W-:Y:S02]  /*08a0*/  CS2R R16, SRZ ;  /* 0x0000000000107805 */ /* 0x000fe4000001ff00 */
[----:B------:R-:W-:Y:S01]  /*08b0*/  CS2R R18, SRZ ;  /* 0x0000000000127805 */ /* 0x000fe2000001ff00 */
[----:B------:R-:W-:Y:S01]  /*08c0*/  BAR.SYNC.DEFER_BLOCKING 0x0 ;  /* 0x0000000000007b1d */ /* 0x000fe20000010000 */
[C---:B------:R-:W-:Y:S01]  /*08d0*/  ISETP.LT.AND P0, PT, R26.reuse, UR8, !P0 ;  /* 0x000000081a007c0c */ /* 0x040fe2000c701270 */
[----:B-1----:R-:W-:-:S04]  /*08e0*/  IMAD.WIDE R26, R26, 0x4, R6 ;  /* 0x000000041a1a7825 */ /* 0x002fc800078e0206 */
[----:B-----5:R-:W-:Y:S01]  /*08f0*/  IMAD.WIDE.U32 R32, R21, 0x2, R32 ;  /* 0x0000000215207825 */ /* 0x020fe200078e0020 */
[----:B--2---:R-:W-:Y:S02]  /*0900*/  CS2R R8, SRZ ;  /* 0x0000000000087805 */ /* 0x004fe4000001ff00 */
[----:B------:R-:W-:Y:S01]  /*0910*/  CS2R R10, SRZ ;  /* 0x00000000000a7805 */ /* 0x000fe2000001ff00 */
[----:B------:R-:W-:Y:S01]  /*0920*/  ULDC.64 UR4, c[0x0][0x230] ;  /* 0x00008c0000047ab9 */ /* 0x000fe20000000a00 */
[----:B---3--:R-:W-:-:S04]  /*0930*/  FFMA R5, R5, R12, 9.9999997473787516356e-06 ;  /* 0x3727c5ac05057423 */ /* 0x008fc8000000000c */
[----:B------:R-:W1:Y:S01]  /*0940*/  MUFU.RSQ R20, R5 ;  /* 0x0000000500147308 */ /* 0x000e620000001400 */
[----:B------:R-:W-:Y:S01]  /*0950*/  CS2R R12, SRZ ;  /* 0x00000000000c7805 */ /* 0x000fe2000001ff00 */
[----:B-1----:R1:W-:Y:S05]  /*0960*/  @P0 STG.E desc[UR6][R26.64], R20 ;  /* 0x000000141a000986 */ /* 0x0023ea000c101906 */
[----:B------:R-:W2:Y:S04]  /*0970*/  @!P1 LDG.E.EF.128 R12, desc[UR6][R28.64] ;  /* 0x000000061c0c9981 */ /* 0x000ea8000c0e1d00 */
[----:B------:R-:W3:Y:S04]  /*0980*/  @!P1 LDG.E.EF.128 R16, desc[UR6][R24.64] ;  /* 0x0000000618109981 */ /* 0x000ee8000c0e1d00 */
[----:B------:R-:W4:Y:S04]  /*0990*/  LDG.E.EL.128 R4, desc[UR6][R32.64] ;  /* 0x0000000620047981 */ /* 0x000f28000c2e1d00 */
[----:B------:R5:W4:Y:S01]  /*09a0*/  @!P1 LDG.E.EF.128 R8, desc[UR6][R22.64+0x1000] ;  /* 0x0010000616089981 */ /* 0x000b22000c0e1d00 */
[----:B--2---:R-:W-:-:S02]  /*09b0*/  HADD2.F32 R21, -RZ, R12.H1_H1 ;  /* 0x3000000cff157230 */ /* 0x004fc40000004100 */
[----:B------:R-:W-:Y:S02]  /*09c0*/  HADD2.F32 R35, -RZ, R12.H0_H0 ;  /* 0x2000000cff237230 */ /* 0x000fe40000004100 */
[----:B---3--:R-:W-:Y:S02]  /*09d0*/  HADD2.F32 R12, -RZ, R16.H0_H0 ;  /* 0x20000010ff0c7230 */ /* 0x008fe40000004100 */
[----:B------:R-:W-:-:S03]  /*09e0*/  HADD2.F32 R16, -RZ, R16.H1_H1 ;  /* 0x30000010ff107230 */ /* 0x000fc60000004100 */
[----:B------:R-:W-:Y:S02]  /*09f0*/  FADD R35, R35, R12 ;  /* 0x0000000c23237221 */ /* 0x000fe40000000000 */
[----:B------:R-:W-:Y:S01]  /*0a00*/  FADD R21, R21, R16 ;  /* 0x0000001015157221 */ /* 0x000fe20000000000 */
[----:B------:R-:W-:Y:S02]  /*0a10*/  HADD2.F32 R16, -RZ, R17.H0_H0 ;  /* 0x20000011ff107230 */ /* 0x000fe40000004100 */
[----:B------:R-:W-:Y:S02]  /*0a20*/  HADD2.F32 R12, -RZ, R13.H1_H1 ;  /* 0x3000000dff0c7230 */ /* 0x000fe40000004100 */
[----:B------:R-:W-:Y:S02]  /*0a30*/  HADD2.F32 R17, -RZ, R17.H1_H1 ;  /* 0x30000011ff117230 */ /* 0x000fe40000004100 */
[----:B-1----:R-:W-:-:S03]  /*0a40*/  HADD2.F32 R27, -RZ, R14.H0_H0 ;  /* 0x2000000eff1b7230 */ /* 0x002fc60000004100 */
[----:B-----5:R-:W-:Y:S01]  /*0a50*/  FADD R23, R12, R17 ;  /* 0x000000110c177221 */ /* 0x020fe20000000000 */
[----:B------:R-:W-:Y:S02]  /*0a60*/  HADD2.F32 R12, -RZ, R18.H0_H0 ;  /* 0x20000012ff0c7230 */ /* 0x000fe40000004100 */
[----:B------:R-:W-:Y:S02]  /*0a70*/  HADD2.F32 R25, -RZ, R13.H0_H0 ;  /* 0x2000000dff197230 */ /* 0x000fe40000004100 */
[----:B------:R-:W-:Y:S02]  /*0a80*/  HADD2.F32 R22, -RZ, R14.H1_H1 ;  /* 0x3000000eff167230 */ /* 0x000fe40000004100 */
[----:B------:R-:W-:Y:S01]  /*0a90*/  FADD R27, R27, R12 ;  /* 0x0000000c1b1b7221 */ /* 0x000fe20000000000 */
[----:B------:R-:W-:Y:S02]  /*0aa0*/  HADD2.F32 R13, -RZ, R18.H1_H1 ;  /* 0x30000012ff0d7230 */ /* 0x000fe40000004100 */
[----:B------:R-:W-:-:S02]  /*0ab0*/  HADD2.F32 R29, -RZ, R15.H0_H0 ;  /* 0x2000000fff1d7230 */ /* 0x000fc40000004100 */
[----:B------:R-:W-:Y:S02]  /*0ac0*/  HADD2.F32 R12, -RZ, R19.H0_H0 ;  /* 0x20000013ff0c7230 */ /* 0x000fe40000004100 */
[----:B------:R-:W-:Y:S01]  /*0ad0*/  FADD R22, R22, R13 ;  /* 0x0000000d16167221 */ /* 0x000fe20000000000 */
[----:B------:R-:W-:Y:S01]  /*0ae0*/  HADD2.F32 R24, -RZ, R15.H1_H1 ;  /* 0x3000000fff187230 */ /* 0x000fe20000004100 */
[----:B------:R-:W-:Y:S01]  /*0af0*/  CS2R R14, SRZ ;  /* 0x00000000000e7805 */ /* 0x000fe2000001ff00 */
[----:B------:R-:W-:Y:S01]  /*0b00*/  FADD R29, R29, R12 ;  /* 0x0000000c1d1d7221 */ /* 0x000fe20000000000 */
[----:B------:R-:W-:-:S06]  /*0b10*/  CS2R R12, SRZ ;  /* 0x00000000000c7805 */ /* 0x000fcc000001ff00 */
[----:B------:R1:W2:Y:S01]  /*0b20*/  @!P1 LDG.E.EF.128 R12, desc[UR6][R30.64+0x1000] ;  /* 0x001000061e0c9981 */ /* 0x0002a2000c0e1d00 */
[----:B------:R-:W-:Y:S02]  /*0b30*/  HADD2.F32 R19, -RZ, R19.H1_H1 ;  /* 0x30000013ff137230 */ /* 0x000fe40000004100 */
[----:B------:R-:W-:-:S03]  /*0b40*/  FADD R25, R25, R16 ;  /* 0x0000001019197221 */ /* 0x000fc60000000000 */
[----:B------:R-:W-:Y:S02]  /*0b50*/  FADD R24, R24, R19 ;  /* 0x0000001318187221 */ /* 0x000fe40000000000 */
[----:B------:R3:W5:Y:S01]  /*0b60*/  LDG.E.EL.128 R16, desc[UR6][R32.64+0x1000] ;  /* 0x0010000620107981 */ /* 0x000762000c2e1d00 */
[----:B----4-:R-:W-:Y:S02]  /*0b70*/  HADD2.F32 R26, -RZ, R4.H0_H0 ;  /* 0x20000004ff1a7230 */ /* 0x010fe40000004100 */
[C---:B------:R-:W-:Y:S01]  /*0b80*/  FMUL R21, R20.reuse, R21 ;  /* 0x0000001514157220 */ /* 0x040fe20000400000 */
[----:B------:R-:W-:Y:S02]  /*0b90*/  HADD2.F32 R4, -RZ, R4.H1_H1 ;  /* 0x30000004ff047230 */ /* 0x000fe40000004100 */
[----:B------:R-:W-:-:S03]  /*0ba0*/  FMUL R25, R20, R25 ;  /* 0x0000001914197220 */ /* 0x000fc60000400000 */
[----:B------:R-:W-:Y:S01]  /*0bb0*/  FMUL R21, R4, R21 ;  /* 0x0000001504157220 */ /* 0x000fe20000400000 */
[----:B------:R-:W-:Y:S02]  /*0bc0*/  HADD2.F32 R4, -RZ, R5.H0_H0 ;  /* 0x20000005ff047230 */ /* 0x000fe40000004100 */
[----:B------:R-:W-:Y:S01]  /*0bd0*/  FMUL R28, R20, R23 ;  /* 0x00000017141c7220 */ /* 0x000fe20000400000 */
[----:B------:R-:W-:Y:S02]  /*0be0*/  HADD2.F32 R23, -RZ, R6.H0_H0 ;  /* 0x20000006ff177230 */ /* 0x000fe40000004100 */
[----:B------:R-:W-:Y:S02]  /*0bf0*/  HADD2.F32 R6, -RZ, R6.H1_H1 ;  /* 0x30000006ff067230 */ /* 0x000fe40000004100 */
[----:B------:R-:W-:Y:S01]  /*0c00*/  FMUL R4, R4, R25 ;  /* 0x0000001904047220 */ /* 0x000fe20000400000 */
[----:B------:R-:W-:Y:S01]  /*0c10*/  FMUL R25, R20, R22 ;  /* 0x0000001614197220 */ /* 0x000fe20000400000 */
[----:B------:R-:W-:-:S02]  /*0c20*/  HADD2.F32 R5, -RZ, R5.H1_H1 ;  /* 0x30000005ff057230 */ /* 0x000fc40000004100 */
[----:B------:R-:W-:Y:S01]  /*0c30*/  FMUL R24, R20, R24 ;  /* 0x0000001814187220 */ /* 0x000fe20000400000 */
[----:B------:R-:W-:Y:S01]  /*0c40*/  FMUL R6, R6, R25 ;  /* 0x0000001906067220 */ /* 0x000fe20000400000 */
[----:B------:R-:W-:Y:S02]  /*0c50*/  HADD2.F32 R25, -RZ, R7.H1_H1 ;  /* 0x30000007ff197230 */ /* 0x000fe40000004100 */
[----:B------:R-:W-:Y:S01]  /*0c60*/  FMUL R5, R5, R28 ;  /* 0x0000001c05057220 */ /* 0x000fe20000400000 */
[----:B------:R-:W-:Y:S02]  /*0c70*/  HADD2.F32 R22, -RZ, R7.H0_H0 ;  /* 0x20000007ff167230 */ /* 0x000fe40000004100 */
[----:B------:R-:W-:Y:S01]  /*0c80*/  FMUL R28, R20, R27 ;  /* 0x0000001b141c7220 */ /* 0x000fe20000400000 */
[----:B------:R-:W-:Y:S02]  /*0c90*/  HADD2.F32 R27, -RZ, R8.H0_H0 ;  /* 0x20000008ff1b7230 */ /* 0x000fe40000004100 */
[----:B------:R-:W-:Y:S01]  /*0ca0*/  FMUL R7, R25, R24 ;  /* 0x0000001819077220 */ /* 0x000fe20000400000 */
[----:B------:R-:W-:-:S02]  /*0cb0*/  HADD2.F32 R25, -RZ, R8.H1_H1 ;  /* 0x30000008ff197230 */ /* 0x000fc40000004100 */
[----:B------:R-:W-:-:S04]  /*0cc0*/  FMUL R29, R20, R29 ;  /* 0x0000001d141d7220 */ /* 0x000fc80000400000 */
[----:B------:R-:W-:Y:S01]  /*0cd0*/  FMUL R22, R22, R29 ;  /* 0x0000001d16167220 */ /* 0x000fe20000400000 */
[----:B------:R-:W-:Y:S02]  /*0ce0*/  HADD2.F32 R29, -RZ, R9.H1_H1 ;  /* 0x30000009ff1d7230 */ /* 0x000fe40000004100 */
[----:B-1----:R-:W-:Y:S02]  /*0cf0*/  HADD2.F32 R31, -RZ, R10.H0_H0 ;  /* 0x2000000aff1f7230 */ /* 0x002fe40000004100 */
[----:B---3--:R-:W-:Y:S02]  /*0d00*/  HADD2.F32 R33, -RZ, R10.H1_H1 ;  /* 0x3000000aff217230 */ /* 0x008fe40000004100 */
[----:B------:R-:W-:Y:S02]  /*0d10*/  HADD2.F32 R9, -RZ, R9.H0_H0 ;  /* 0x20000009ff097230 */ /* 0x000fe40000004100 */
[----:B------:R-:W-:Y:S01]  /*0d20*/  FMUL R35, R20, R35 ;  /* 0x0000002314237220 */ /* 0x000fe20000400000 */
[----:B------:R-:W-:-:S03]  /*0d30*/  FMUL R23, R23, R28 ;  /* 0x0000001c17177220 */ /* 0x000fc60000400000 */
[----:B------:R-:W-:Y:S01]  /*0d40*/  FMUL R26, R26, R35 ;  /* 0x000000231a1a7220 */ /* 0x000fe20000400000 */
[----:B--2---:R-:W-:-:S05]  /*0d50*/  HADD2.F32 R8, -RZ, R12.H0_H0 ;  /* 0x2000000cff087230 */ /* 0x004fca0000004100 */
[----:B------:R-:W-:Y:S01]  /*0d60*/  FADD R27, R27, R8 ;  /* 0x000000081b1b7221 */ /* 0x000fe20000000000 */
[----:B------:R-:W-:Y:S02]  /*0d70*/  HADD2.F32 R8, -RZ, R13.H1_H1 ;  /* 0x3000000dff087230 */ /* 0x000fe40000004100 */
[----:B------:R-:W-:-:S03]  /*0d80*/  HADD2.F32 R12, -RZ, R12.H1_H1 ;  /* 0x3000000cff0c7230 */ /* 0x000fc60000004100 */
[----:B------:R-:W-:Y:S01]  /*0d90*/  FADD R29, R29, R8 ;  /* 0x000000081d1d7221 */ /* 0x000fe20000000000 */
[----:B------:R-:W-:Y:S02]  /*0da0*/  HADD2.F32 R8, -RZ, R14.H0_H0 ;  /* 0x2000000eff087230 */ /* 0x000fe40000004100 */
[----:B------:R-:W-:Y:S01]  /*0db0*/  FADD R25, R25, R12 ;  /* 0x0000000c19197221 */ /* 0x000fe20000000000 */
[----:B------:R-:W-:Y:S02]  /*0dc0*/  HADD2.F32 R10, -RZ, R15.H0_H0 ;  /* 0x2000000fff0a7230 */ /* 0x000fe40000004100 */
[----:B------:R-:W-:Y:S02]  /*0dd0*/  HADD2.F32 R12, -RZ, R13.H0_H0 ;  /* 0x2000000dff0c7230 */ /* 0x000fe40000004100 */
[----:B------:R-:W-:Y:S01]  /*0de0*/  FADD R31, R31, R8 ;  /* 0x000000081f1f7221 */ /* 0x000fe20000000000 */
[----:B------:R-:W-:Y:S02]  /*0df0*/  HADD2.F32 R8, -RZ, R11.H1_H1 ;  /* 0x3000000bff087230 */ /* 0x000fe40000004100 */
[----:B------:R-:W-:-:S02]  /*0e00*/  HADD2.F32 R15, -RZ, R15.H1_H1 ;  /* 0x3000000fff0f7230 */ /* 0x000fc40000004100 */
[----:B------:R-:W-:-:S03]  /*0e10*/  FADD R13, R9, R12 ;  /* 0x0000000c090d7221 */ /* 0x000fc60000000000 */
[----:B------:R-:W-:Y:S02]  /*0e20*/  FADD R15, R8, R15 ;  /* 0x0000000f080f7221 */ /* 0x000fe40000000000 */
[----:B------:R-:W1:Y:S01]  /*0e30*/  LDC.64 R8, c[0x0][0x230] ;  /* 0x00008c00ff087b82 */ /* 0x000e620000000a00 */
[----:B------:R-:W-:Y:S02]  /*0e40*/  HADD2.F32 R14, -RZ, R14.H1_H1 ;  /* 0x3000000eff0e7230 */ /* 0x000fe40000004100 */
[----:B------:R-:W-:-:S03]  /*0e50*/  HADD2.F32 R11, -RZ, R11.H0_H0 ;  /* 0x2000000bff0b7230 */ /* 0x000fc60000004100 */
[----:B------:R-:W-:Y:S02]  /*0e60*/  FADD R33, R33, R14 ;  /* 0x0000000e21217221 */ /* 0x000fe40000000000 */
[----:B------:R-:W-:Y:S01]  /*0e70*/  FADD R11, R11, R10 ;  /* 0x0000000a0b0b7221 */ /* 0x000fe20000000000 */
[C---:B------:R-:W-:Y:S01]  /*0e80*/  FMUL R25, R20.reuse, R25 ;  /* 0x0000001914197220 */ /* 0x040fe20000400000 */
[C---:B------:R-:W-:Y:S01]  /*0e90*/  FMUL R12, R20.reuse, R27 ;  /* 0x0000001b140c7220 */ /* 0x040fe20000400000 */
[C---:B------:R-:W-:Y:S01]  /*0ea0*/  FMUL R29, R20.reuse, R29 ;  /* 0x0000001d141d7220 */ /* 0x040fe20000400000 */
[C---:B------:R-:W-:Y:S01]  /*0eb0*/  FMUL R13, R20.reuse, R13 ;  /* 0x0000000d140d7220 */ /* 0x040fe20000400000 */
[C---:B------:R-:W-:Y:S01]  /*0ec0*/  FMUL R33, R20.reuse, R33 ;  /* 0x0000002114217220 */ /* 0x040fe20000400000 */
[C---:B------:R-:W-:Y:S01]  /*0ed0*/  FMUL R31, R20.reuse, R31 ;  /* 0x0000001f141f7220 */ /* 0x040fe20000400000 */
[C---:B------:R-:W-:Y:S01]  /*0ee0*/  FMUL R15, R20.reuse, R15 ;  /* 0x0000000f140f7220 */ /* 0x040fe20000400000 */
[----:B------:R-:W-:Y:S01]  /*0ef0*/  FMUL R20, R20, R11 ;  /* 0x0000000b14147220 */ /* 0x000fe20000400000 */
[----:B-----5:R-:W-:-:S02]  /*0f00*/  HADD2.F32 R11, -RZ, R16.H0_H0 ;  /* 0x20000010ff0b7230 */ /* 0x020fc40000004100 */
[----:B------:R-:W-:Y:S02]  /*0f10*/  HADD2.F32 R16, -RZ, R16.H1_H1 ;  /* 0x30000010ff107230 */ /* 0x000fe40000004100 */
[----:B------:R-:W-:Y:S02]  /*0f20*/  HADD2.F32 R14, -RZ, R17.H0_H0 ;  /* 0x20000011ff0e7230 */ /* 0x000fe40000004100 */
[----:B------:R-:W-:Y:S02]  /*0f30*/  HADD2.F32 R10, -RZ, R17.H1_H1 ;  /* 0x30000011ff0a7230 */ /* 0x000fe40000004100 */
[----:B------:R-:W-:Y:S01]  /*0f40*/  FMUL R25, R16, R25 ;  /* 0x0000001910197220 */ /* 0x000fe20000400000 */
[----:B-1----:R-:W-:-:S04]  /*0f50*/  IMAD.WIDE R16, R0, 0x2, R8 ;  /* 0x0000000200107825 */ /* 0x002fc800078e0208 */
[----:B------:R-:W-:Y:S01]  /*0f60*/  FMUL R13, R14, R13 ;  /* 0x0000000d0e0d7220 */ /* 0x000fe20000400000 */
[----:B------:R-:W-:Y:S02]  /*0f70*/  HADD2.F32 R8, -RZ, R18.H0_H0 ;  /* 0x20000012ff087230 */ /* 0x000fe40000004100 */
[----:B------:R-:W-:Y:S02]  /*0f80*/  HADD2.F32 R14, -RZ, R19.H1_H1 ;  /* 0x30000013ff0e7230 */ /* 0x000fe40000004100 */
[----:B------:R-:W-:Y:S01]  /*0f90*/  FMUL R12, R11, R12 ;  /* 0x0000000c0b0c7220 */ /* 0x000fe20000400000 */
[----:B------:R-:W-:Y:S02]  /*0fa0*/  HADD2.F32 R18, -RZ, R18.H1_H1 ;  /* 0x30000012ff127230 */ /* 0x000fe40000004100 */
[----:B------:R-:W-:Y:S01]  /*0fb0*/  FMUL R0, R10, R29 ;  /* 0x0000001d0a007220 */ /* 0x000fe20000400000 */
[----:B------:R-:W-:Y:S02]  /*0fc0*/  HADD2.F32 R19, -RZ, R19.H0_H0 ;  /* 0x20000013ff137230 */ /* 0x000fe40000004100 */
[----:B------:R-:W-:Y:S01]  /*0fd0*/  FMUL R31, R8, R31 ;  /* 0x0000001f081f7220 */ /* 0x000fe20000400000 */
[----:B------:R-:W-:-:S02]  /*0fe0*/  F2FP.F16.F32.PACK_AB R8, R21, R26 ;  /* 0x0000001a1508723e */ /* 0x000fc400000000ff */
[----:B------:R-:W-:Y:S02]  /*0ff0*/  F2FP.F16.F32.PACK_AB R9, R5, R4 ;  /* 0x000000040509723e */ /* 0x000fe400000000ff */
[----:B------:R-:W-:Y:S02]  /*1000*/  F2FP.F16.F32.PACK_AB R10, R6, R23 ;  /* 0x00000017060a723e */ /* 0x000fe400000000ff */
[----:B------:R-:W-:Y:S02]  /*1010*/  F2FP.F16.F32.PACK_AB R11, R7, R22 ;  /* 0x00000016070b723e */ /* 0x000fe400000000ff */
[----:B------:R-:W-:Y:S01]  /*1020*/  IADD3 R4, P0, R3, UR4, RZ ;  /* 0x0000000403047c10 */ /* 0x000fe2000ff1e0ff */
[----:B------:R-:W-:Y:S01]  /*1030*/  FMUL R18, R18, R33 ;  /* 0x0000002112127220 */ /* 0x000fe20000400000 */
[----:B------:R-:W-:Y:S01]  /*1040*/  FMUL R19, R19, R20 ;  /* 0x0000001413137220 */ /* 0x000fe20000400000 */
[----:B------:R-:W-:Y:S01]  /*1050*/  FMUL R6, R14, R15 ;  /* 0x0000000f0e067220 */ /* 0x000fe20000400000 */
[----:B------:R1:W-:Y:S01]  /*1060*/  @!P1 STG.E.128 desc[UR6][R16.64], R8 ;  /* 0x0000000810009986 */ /* 0x0003e2000c101d06 */
[----:B------:R-:W-:-:S02]  /*1070*/  IADD3.X R5, R2, UR5, RZ, P0, !PT ;  /* 0x0000000502057c10 */ /* 0x000fc400087fe4ff */
[----:B------:R-:W-:Y:S02]  /*1080*/  F2FP.F16.F32.PACK_AB R12, R25, R12 ;  /* 0x0000000c190c723e */ /* 0x000fe400000000ff */
[----:B------:R-:W-:Y:S02]  /*1090*/  F2FP.F16.F32.PACK_AB R13, R0, R13 ;  /* 0x0000000d000d723e */ /* 0x000fe400000000ff */
[----:B------:R-:W-:Y:S02]  /*10a0*/  F2FP.F16.F32.PACK_AB R14, R18, R31 ;  /* 0x0000001f120e723e */ /* 0x000fe400000000ff */
[----:B------:R-:W-:Y:S01]  /*10b0*/  F2FP.F16.F32.PACK_AB R15, R6, R19 ;  /* 0x00000013060f723e */ /* 0x000fe200000000ff */
[----:B------:R-:W-:Y:S06]  /*10c0*/  @P1 EXIT ;  /* 0x000000000000194d */ /* 0x000fec0003800000 */
[----:B------:R-:W-:Y:S01]  /*10d0*/  STG.E.128 desc[UR6][R4.64+0x1000], R12 ;  /* 0x0010000c04007986 */ /* 0x000fe2000c101d06 */
[----:B------:R-:W-:Y:S05]  /*10e0*/  EXIT ;  /* 0x000000000000794d */ /* 0x000fea0003800000 */
.L_x_0:
[----:B------:R-:W-:-:S00]  /*10f0*/  BRA `(.L_x_0) ;  /* 0xfffffffc00fc7947 */ /* 0x000fc0000383ffff */
[----:B------:R-:W-:-:S00]  /*1100*/  NOP ;  /* 0x0000000000007918 */ /* 0x000fc00000000000 */
[----:B------:R-:W-:-:S00]  /*1110*/  NOP ;  /* 0x0000000000007918 */ /* 0x000fc00000000000 */
[----:B------:R-:W-:-:S00]  /*1120*/  NOP ;  /* 0x0000000000007918 */ /* 0x000fc00000000000 */
[----:B------:R-:W-:-:S00]  /*1130*/  NOP ;  /* 0x0000000000007918 */ /* 0x000fc00000000000 */
[----:B------:R-:W-:-:S00]  /*1140*/  NOP ;  /* 0x0000000000007918 */ /* 0x000fc00000000000 */
[----:B------:R-:W-:-:S00]  /*1150*/  NOP ;  /* 0x0000000000007918 */ /* 0x000fc00000000000 */
[----:B------:R-:W-:-:S00]  /*1160*/  NOP ;  /* 0x0000000000007918 */ /* 0x000fc00000000000 */
[----:B------:R-:W-:-:S00]  /*1170*/  NOP ;  /* 0x0000000000007918 */ /* 0x000fc00000000000 */
.L_x_1:


//--------------------- .nv.global.init           --------------------------
	.section	.nv.global.init,"aw",@progbits
.nv.global.init:
	.type		_$_str,@object
	.size		_$_str,(.L_0 - _$_str)
_$_str:
        /*0000*/ 	.byte	0x5f, 0x5f, 0x43, 0x55, 0x44, 0x41, 0x5f, 0x46, 0x54, 0x5a, 0x00
.L_0:


//--------------------- .nv.shared.triton_red_fused__to_copy_add_mean_mul_pow_rsqrt_6 --------------------------
	.section	.nv.shared.triton_red_fused__to_copy_add_mean_mul_pow_rsqrt_6,"aw",@nobits
	.sectionflags	@""
	.align	16
	.zero		1024


//--------------------- .nv.constant0.triton_red_fused__to_copy_add_mean_mul_pow_rsqrt_6 --------------------------
	.section	.nv.constant0.triton_red_fused__to_copy_add_mean_mul_pow_rsqrt_6,"a",@progbits
	.sectionflags	@""
	.align	4
.nv.constant0.triton_red_fused__to_copy_add_mean_mul_pow_rsqrt_6:
	.zero		584
